	.headerflags	@"EF_CUDA_TEXMODE_UNIFIED EF_CUDA_64BIT_ADDRESS EF_CUDA_ACCELERATORS EF_CUDA_SM90 EF_CUDA_VIRTUAL_SM(EF_CUDA_SM90)"
	.elftype	@"ET_EXEC"


//--------------------- .nv.info                  --------------------------
	.section	.nv.info,"",@"SHT_CUDA_INFO"
	.align	4


	//----- nvinfo : EIATTR_REGCOUNT
	.align		4
        /*0000*/ 	.byte	0x04, 0x2f
        /*0002*/ 	.short	(.L_1 - .L_0)
	.align		4
.L_0:
        /*0004*/ 	.word	index@(triton_poi_fused_convolution_leaky_relu_40)
        /*0008*/ 	.word	0x0000000e


	//----- nvinfo : EIATTR_MIN_STACK_SIZE
	.align		4
.L_1:
        /*000c*/ 	.byte	0x04, 0x12
        /*000e*/ 	.short	(.L_3 - .L_2)
	.align		4
.L_2:
        /*0010*/ 	.word	index@(triton_poi_fused_convolution_leaky_relu_40)
        /*0014*/ 	.word	0x00000000


	//----- nvinfo : EIATTR_FRAME_SIZE
	.align		4
.L_3:
        /*0018*/ 	.byte	0x04, 0x11
        /*001a*/ 	.short	(.L_5 - .L_4)
	.align		4
.L_4:
        /*001c*/ 	.word	index@(triton_poi_fused_convolution_leaky_relu_40)
        /*0020*/ 	.word	0x00000000


	//----- nvinfo : EIATTR_MIN_STACK_SIZE
	.align		4
.L_5:
        /*0024*/ 	.byte	0x04, 0x12
        /*0026*/ 	.short	(.L_7 - .L_6)
	.align		4
.L_6:
        /*0028*/ 	.word	index@(triton_poi_fused_convolution_leaky_relu_40)
        /*002c*/ 	.word	0x00000000
.L_7:


//--------------------- .nv.info.triton_poi_fused_convolution_leaky_relu_40 --------------------------
	.section	.nv.info.triton_poi_fused_convolution_leaky_relu_40,"",@"SHT_CUDA_INFO"
	.sectionflags	@""
	.align	4


	//----- nvinfo : EIATTR_CUDA_API_VERSION
	.align		4
        /*0000*/ 	.byte	0x04, 0x37
        /*0002*/ 	.short	(.L_9 - .L_8)
.L_8:
        /*0004*/ 	.word	0x0000007c


	//----- nvinfo : EIATTR_KPARAM_INFO
	.align		4
.L_9:
        /*0008*/ 	.byte	0x04, 0x17
        /*000a*/ 	.short	(.L_11 - .L_10)
.L_10:
        /*000c*/ 	.word	0x00000000
        /*0010*/ 	.short	0x0003
        /*0012*/ 	.short	0x0018
        /*0014*/ 	.byte	0x00, 0xf0, 0x11, 0x00


	//----- nvinfo : EIATTR_KPARAM_INFO
	.align		4
.L_11:
        /*0018*/ 	.byte	0x04, 0x17
        /*001a*/ 	.short	(.L_13 - .L_12)
.L_12:
        /*001c*/ 	.word	0x00000000
        /*0020*/ 	.short	0x0002
        /*0022*/ 	.short	0x0010
        /*0024*/ 	.byte	0x00, 0xf4, 0x21, 0x00


	//----- nvinfo : EIATTR_KPARAM_INFO
	.align		4
.L_13:
        /*0028*/ 	.byte	0x04, 0x17
        /*002a*/ 	.short	(.L_15 - .L_14)
.L_14:
        /*002c*/ 	.word	0x00000000
        /*0030*/ 	.short	0x0001
        /*0032*/ 	.short	0x0008
        /*0034*/ 	.byte	0x00, 0xf4, 0x21, 0x00


	//----- nvinfo : EIATTR_KPARAM_INFO
	.align		4
.L_15:
        /*0038*/ 	.byte	0x04, 0x17
        /*003a*/ 	.short	(.L_17 - .L_16)
.L_16:
        /*003c*/ 	.word	0x00000000
        /*0040*/ 	.short	0x0000
        /*0042*/ 	.short	0x0000
        /*0044*/ 	.byte	0x00, 0xf4, 0x21, 0x00


	//----- nvinfo : EIATTR_SPARSE_MMA_MASK
	.align		4
.L_17:
        /*0048*/ 	.byte	0x03, 0x50
        /*004a*/ 	.short	0x0000


	//----- nvinfo : EIATTR_MAXREG_COUNT
	.align		4
        /*004c*/ 	.byte	0x03, 0x1b
        /*004e*/ 	.short	0x00ff


	//----- nvinfo : EIATTR_EXIT_INSTR_OFFSETS
	.align		4
        /*0050*/ 	.byte	0x04, 0x1c
        /*0052*/ 	.short	(.L_19 - .L_18)


	//   ....[0]....
.L_18:
        /*0054*/ 	.word	0x00000210


	//   ....[1]....
        /*0058*/ 	.word	0x00000230


	//----- nvinfo : EIATTR_REQNTID
	.align		4
.L_19:
        /*005c*/ 	.byte	0x04, 0x10
        /*005e*/ 	.short	(.L_21 - .L_20)
.L_20:
        /*0060*/ 	.word	0x00000080
        /*0064*/ 	.word	0x00000001
        /*0068*/ 	.word	0x00000001


	//----- nvinfo : EIATTR_CBANK_PARAM_SIZE
	.align		4
.L_21:
        /*006c*/ 	.byte	0x03, 0x19
        /*006e*/ 	.short	0x001c


	//----- nvinfo : EIATTR_PARAM_CBANK
	.align		4
        /*0070*/ 	.byte	0x04, 0x0a
        /*0072*/ 	.short	(.L_23 - .L_22)
	.align		4
.L_22:
        /*0074*/ 	.word	index@(.nv.constant0.triton_poi_fused_convolution_leaky_relu_40)
        /*0078*/ 	.short	0x0210
        /*007a*/ 	.short	0x001c


	//----- nvinfo : EIATTR_SW_WAR
	.align		4
.L_23:
        /*007c*/ 	.byte	0x04, 0x36
        /*007e*/ 	.short	(.L_25 - .L_24)
.L_24:
        /*0080*/ 	.word	0x00000008
.L_25:


//--------------------- .nv.callgraph             --------------------------
	.section	.nv.callgraph,"",@"SHT_CUDA_CALLGRAPH"
	.align	4
	.sectionentsize	8
	.align		4
        /*0000*/ 	.word	0x00000000
	.align		4
        /*0004*/ 	.word	0xffffffff
	.align		4
        /*0008*/ 	.word	0x00000000
	.align		4
        /*000c*/ 	.word	0xfffffffe
	.align		4
        /*0010*/ 	.word	0x00000000
	.align		4
        /*0014*/ 	.word	0xfffffffd
	.align		4
        /*0018*/ 	.word	0x00000000
	.align		4
        /*001c*/ 	.word	0xfffffffc


//--------------------- .text.triton_poi_fused_convolution_leaky_relu_40 --------------------------
	.section	.text.triton_poi_fused_convolution_leaky_relu_40,"ax",@progbits
	.align	128
        .global         triton_poi_fused_convolution_leaky_relu_40
        .type           triton_poi_fused_convolution_leaky_relu_40,@function
        .size           triton_poi_fused_convolution_leaky_relu_40,(.L_x_1 - triton_poi_fused_convolution_leaky_relu_40)
        .other          triton_poi_fused_convolution_leaky_relu_40,@"STO_CUDA_ENTRY STV_DEFAULT"
triton_poi_fused_convolution_leaky_relu_40:
.text.triton_poi_fused_convolution_leaky_relu_40:
[----:B------:R-:W0:Y:S02]  /*0000*/  LDC R1, c[0x0][0x28] ;  /* 0x00000a00ff017b82 */ /* 0x000e240000000800 */
[----:B------:R-:W1:Y:S01]  /*0010*/  S2R R0, SR_TID.X ;  /* 0x0000000000007919 */ /* 0x000e620000002100 */
[----:B------:R-:W2:Y:S01]  /*0020*/  LDC.64 R4, c[0x0][0x220] ;  /* 0x00008800ff047b82 */ /* 0x000ea20000000a00 */
[----:B------:R-:W-:Y:S01]  /*0030*/  ULDC.64 UR4, c[0x0][0x208] ;  /* 0x0000820000047ab9 */ /* 0x000fe20000000a00 */
[----:B------:R-:W3:Y:S06]  /*0040*/  S2R R9, SR_CTAID.X ;  /* 0x0000000000097919 */ /* 0x000eec0000002500 */
[----:B------:R-:W4:Y:S01]  /*0050*/  LDC.64 R6, c[0x0][0x218] ;  /* 0x00008600ff067b82 */ /* 0x000f220000000a00 */
[----:B-1----:R-:W-:-:S05]  /*0060*/  LOP3.LUT R0, R0, 0x7f, RZ, 0xc0, !PT ;  /* 0x0000007f00007812 */ /* 0x002fca00078ec0ff */
[----:B---3--:R-:W-:-:S04]  /*0070*/  IMAD R9, R9, 0x80, R0 ;  /* 0x0000008009097824 */ /* 0x008fc800078e0200 */
[C---:B------:R-:W-:Y:S01]  /*0080*/  IMAD.HI R0, R9.reuse, 0x2e8ba2e9, RZ ;  /* 0x2e8ba2e909007827 */ /* 0x040fe200078e02ff */
[----:B------:R-:W-:-:S04]  /*0090*/  ISETP.GE.AND P2, PT, R9, 0x5800, PT ;  /* 0x000058000900780c */ /* 0x000fc80003f46270 */
[----:B------:R-:W-:-:S04]  /*00a0*/  SHF.R.S32.HI R3, RZ, 0x1, R0 ;  /* 0x00000001ff037819 */ /* 0x000fc80000011400 */
[----:B------:R-:W-:Y:S02]  /*00b0*/  LEA.HI R0, R0, R3, RZ, 0x1 ;  /* 0x0000000300007211 */ /* 0x000fe400078f08ff */
[----:B------:R-:W1:Y:S02]  /*00c0*/  LDC.64 R2, c[0x0][0x210] ;  /* 0x00008400ff027b82 */ /* 0x000e640000000a00 */
[----:B------:R-:W-:-:S04]  /*00d0*/  SHF.R.S32.HI R11, RZ, 0x1f, R0 ;  /* 0x0000001fff0b7819 */ /* 0x000fc80000011400 */
[----:B------:R-:W-:-:S04]  /*00e0*/  LEA.HI R11, R11, R0, RZ, 0x9 ;  /* 0x000000000b0b7211 */ /* 0x000fc800078f48ff */
[----:B------:R-:W-:-:S04]  /*00f0*/  LOP3.LUT R11, R11, 0xfffffe00, RZ, 0xc0, !PT ;  /* 0xfffffe000b0b7812 */ /* 0x000fc800078ec0ff */
[----:B------:R-:W-:Y:S01]  /*0100*/  IADD3 R11, R0, -R11, RZ ;  /* 0x8000000b000b7210 */ /* 0x000fe20007ffe0ff */
[----:B------:R-:W-:-:S04]  /*0110*/  HFMA2.MMA R0, -RZ, RZ, 0, 0 ;  /* 0x00000000ff007435 */ /* 0x000fc800000001ff */
[----:B--2---:R-:W-:-:S04]  /*0120*/  IMAD.WIDE R4, R11, 0x4, R4 ;  /* 0x000000040b047825 */ /* 0x004fc800078e0204 */
[----:B------:R-:W-:Y:S02]  /*0130*/  IMAD.MOV.U32 R11, RZ, RZ, RZ ;  /* 0x000000ffff0b7224 */ /* 0x000fe400078e00ff */
[----:B-1----:R-:W-:-:S04]  /*0140*/  IMAD.WIDE R2, R9, 0x4, R2 ;  /* 0x0000000409027825 */ /* 0x002fc800078e0202 */
[----:B------:R-:W2:Y:S01]  /*0150*/  @!P2 LDG.E.EL R11, desc[UR4][R4.64] ;  /* 0x00000004040ba981 */ /* 0x000ea2000c2e1900 */
[----:B------:R-:W-:Y:S02]  /*0160*/  IMAD.MOV.U32 R8, RZ, RZ, RZ ;  /* 0x000000ffff087224 */ /* 0x000fe400078e00ff */
[----:B----4-:R-:W-:Y:S01]  /*0170*/  IMAD.WIDE R6, R9, 0x4, R6 ;  /* 0x0000000409067825 */ /* 0x010fe200078e0206 */
[----:B------:R-:W2:Y:S04]  /*0180*/  @!P2 LDG.E R0, desc[UR4][R2.64] ;  /* 0x000000040200a981 */ /* 0x000ea8000c1e1900 */
[----:B------:R-:W3:Y:S01]  /*0190*/  @!P2 LDG.E R8, desc[UR4][R6.64] ;  /* 0x000000040608a981 */ /* 0x000ee2000c1e1900 */
[----:B--2---:R-:W-:Y:S01]  /*01a0*/  FSETP.GT.AND P0, PT, R0, -R11, PT ;  /* 0x8000000b0000720b */ /* 0x004fe20003f04000 */
[C---:B------:R-:W-:Y:S01]  /*01b0*/  FADD R9, R11.reuse, R0 ;  /* 0x000000000b097221 */ /* 0x040fe20000000000 */
[----:B---3--:R-:W-:Y:S01]  /*01c0*/  FSETP.GT.AND P1, PT, R11, -R8, PT ;  /* 0x800000080b00720b */ /* 0x008fe20003f24000 */
[----:B------:R-:W-:-:S10]  /*01d0*/  FADD R11, R8, R11 ;  /* 0x0000000b080b7221 */ /* 0x000fd40000000000 */
[----:B------:R-:W-:Y:S02]  /*01e0*/  @!P0 FMUL R9, R9, 0.10000000149011611938 ;  /* 0x3dcccccd09098820 */ /* 0x000fe40000400000 */
[----:B------:R-:W-:-:S03]  /*01f0*/  @!P1 FMUL R11, R11, 0.10000000149011611938 ;  /* 0x3dcccccd0b0b9820 */ /* 0x000fc60000400000 */
[----:B------:R1:W-:Y:S01]  /*0200*/  @!P2 STG.E desc[UR4][R2.64], R9 ;  /* 0x000000090200a986 */ /* 0x0003e2000c101904 */
[----:B------:R-:W-:Y:S05]  /*0210*/  @P2 EXIT ;  /* 0x000000000000294d */ /* 0x000fea0003800000 */
[----:B------:R-:W-:Y:S01]  /*0220*/  STG.E desc[UR4][R6.64], R11 ;  /* 0x0000000b06007986 */ /* 0x000fe2000c101904 */
[----:B------:R-:W-:Y:S05]  /*0230*/  EXIT ;  /* 0x000000000000794d */ /* 0x000fea0003800000 */
.L_x_0:
[----:B------:R-:W-:-:S00]  /*0240*/  BRA `(.L_x_0) ;  /* 0xfffffffc00fc7947 */ /* 0x000fc0000383ffff */
[----:B------:R-:W-:-:S00]  /*0250*/  NOP ;  /* 0x0000000000007918 */ /* 0x000fc00000000000 */
        /* <DEDUP_REMOVED lines=10> */
.L_x_1:


//--------------------- .nv.constant0.triton_poi_fused_convolution_leaky_relu_40 --------------------------
	.section	.nv.constant0.triton_poi_fused_convolution_leaky_relu_40,"a",@progbits
	.sectionflags	@""
	.align	4
.nv.constant0.triton_poi_fused_convolution_leaky_relu_40:
	.zero		556
